//
// Generated by NVIDIA NVVM Compiler
//
// Compiler Build ID: CL-36424714
// Cuda compilation tools, release 13.0, V13.0.88
// Based on NVVM 20.0.0
//

.version 9.0
.target sm_100
.address_size 64

	// .globl	_Z10copyKernelPKdPdi

.visible .entry _Z10copyKernelPKdPdi(
	.param .u64 .ptr .align 1 _Z10copyKernelPKdPdi_param_0,
	.param .u64 .ptr .align 1 _Z10copyKernelPKdPdi_param_1,
	.param .u32 _Z10copyKernelPKdPdi_param_2
)
{
	.reg .pred 	%p<2>;
	.reg .b32 	%r<6>;
	.reg .b64 	%rd<8>;
	.reg .b64 	%fd<2>;

	ld.param.u64 	%rd1, [_Z10copyKernelPKdPdi_param_0];
	ld.param.u64 	%rd2, [_Z10copyKernelPKdPdi_param_1];
	ld.param.u32 	%r2, [_Z10copyKernelPKdPdi_param_2];
	mov.u32 	%r3, %tid.x;
	mov.u32 	%r4, %ctaid.x;
	mov.u32 	%r5, %ntid.x;
	mad.lo.s32 	%r1, %r4, %r5, %r3;
	setp.ge.s32 	%p1, %r1, %r2;
	@%p1 bra 	$L__BB0_2;
	cvta.to.global.u64 	%rd3, %rd1;
	cvta.to.global.u64 	%rd4, %rd2;
	mul.wide.s32 	%rd5, %r1, 8;
	add.s64 	%rd6, %rd3, %rd5;
	ld.global.nc.f64 	%fd1, [%rd6];
	add.s64 	%rd7, %rd4, %rd5;
	st.global.f64 	[%rd7], %fd1;
$L__BB0_2:
	ret;

}


// ===== COMPILED SASS (sm_100) =====

	.target	sm_100

	.elftype	@"ET_EXEC"


//--------------------- .note.nv.tkinfo           --------------------------
	.section	.note.nv.tkinfo,"",@"SHT_NOTE"
	.sectionflags	@"SHF_NOTE_NV_TKINFO"
	.tkinfo
        /*0018*/ 	.word	0x00000002
        /*0030*/ 	.string	""
        /*0030*/ 	.string	"ptxas"
        /*0030*/ 	.string	"Cuda compilation tools, release 13.0, V13.0.88"
        /*0030*/ 	.string	"Build cuda_13.0.r13.0/compiler.36424714_0"
        /*0030*/ 	.string	"-arch sm_100 -m 64 "



//--------------------- .note.nv.cuinfo           --------------------------
	.section	.note.nv.cuinfo,"",@"SHT_NOTE"
	.sectionflags	@"SHF_NOTE_NV_CUINFO"
        /*0018*/ 	.short	0x0002
        /*001a*/ 	.short	0x0064
        /*001c*/ 	.short	0x0082
	.zero		2


//--------------------- .nv.info                  --------------------------
	.section	.nv.info,"",@"SHT_CUDA_INFO"
	.align	4


	//----- nvinfo : EIATTR_REGCOUNT
	.align		4
        /*0000*/ 	.byte	0x04, 0x2f
        /*0002*/ 	.short	(.L_1 - .L_0)
	.align		4
.L_0:
        /*0004*/ 	.word	index@(_Z10copyKernelPKdPdi)
        /*0008*/ 	.word	0x0000000a


	//----- nvinfo : EIATTR_FRAME_SIZE
	.align		4
.L_1:
        /*000c*/ 	.byte	0x04, 0x11
        /*000e*/ 	.short	(.L_3 - .L_2)
	.align		4
.L_2:
        /*0010*/ 	.word	index@(_Z10copyKernelPKdPdi)
        /*0014*/ 	.word	0x00000000


	//----- nvinfo : EIATTR_MIN_STACK_SIZE
	.align		4
.L_3:
        /*0018*/ 	.byte	0x04, 0x12
        /*001a*/ 	.short	(.L_5 - .L_4)
	.align		4
.L_4:
        /*001c*/ 	.word	index@(_Z10copyKernelPKdPdi)
        /*0020*/ 	.word	0x00000000
.L_5:


//--------------------- .nv.compat                --------------------------
	.section	.nv.compat,"",@"SHT_CUDA_COMPAT_INFO"
	.align	4
        /*0000*/ 	.byte	0x02, 0x09, 0x00, 0x00, 0x02, 0x02, 0x01, 0x00, 0x02, 0x05, 0x05, 0x00, 0x03, 0x07, 0x01, 0x01
        /*0010*/ 	.byte	0x02, 0x03, 0x00, 0x00, 0x02, 0x06, 0x01, 0x00, 0x04, 0x0b, 0x08, 0x00, 0x09, 0x00, 0x00, 0x00
        /*0020*/ 	.byte	0x00, 0x00, 0x00, 0x00


//--------------------- .nv.info._Z10copyKernelPKdPdi --------------------------
	.section	.nv.info._Z10copyKernelPKdPdi,"",@"SHT_CUDA_INFO"
	.sectionflags	@""
	.align	4


	//----- nvinfo : EIATTR_CUDA_API_VERSION
	.align		4
        /*0000*/ 	.byte	0x04, 0x37
        /*0002*/ 	.short	(.L_7 - .L_6)
.L_6:
        /*0004*/ 	.word	0x00000082


	//----- nvinfo : EIATTR_KPARAM_INFO
	.align		4
.L_7:
        /*0008*/ 	.byte	0x04, 0x17
        /*000a*/ 	.short	(.L_9 - .L_8)
.L_8:
        /*000c*/ 	.word	0x00000000
        /*0010*/ 	.short	0x0002
        /*0012*/ 	.short	0x0010
        /*0014*/ 	.byte	0x00, 0xf0, 0x11, 0x00


	//----- nvinfo : EIATTR_KPARAM_INFO
	.align		4
.L_9:
        /*0018*/ 	.byte	0x04, 0x17
        /*001a*/ 	.short	(.L_11 - .L_10)
.L_10:
        /*001c*/ 	.word	0x00000000
        /*0020*/ 	.short	0x0001
        /*0022*/ 	.short	0x0008
        /*0024*/ 	.byte	0x00, 0xf5, 0x21, 0x00


	//----- nvinfo : EIATTR_KPARAM_INFO
	.align		4
.L_11:
        /*0028*/ 	.byte	0x04, 0x17
        /*002a*/ 	.short	(.L_13 - .L_12)
.L_12:
        /*002c*/ 	.word	0x00000000
        /*0030*/ 	.short	0x0000
        /*0032*/ 	.short	0x0000
        /*0034*/ 	.byte	0x00, 0xf5, 0x21, 0x00


	//----- nvinfo : EIATTR_SPARSE_MMA_MASK
	.align		4
.L_13:
        /*0038*/ 	.byte	0x03, 0x50
        /*003a*/ 	.short	0x0000


	//----- nvinfo : EIATTR_MAXREG_COUNT
	.align		4
        /*003c*/ 	.byte	0x03, 0x1b
        /*003e*/ 	.short	0x00ff


	//----- nvinfo : EIATTR_MERCURY_ISA_VERSION
	.align		4
        /*0040*/ 	.byte	0x03, 0x5f
        /*0042*/ 	.short	0x0101


	//----- nvinfo : EIATTR_VRC_CTA_INIT_COUNT
	.align		4
        /*0044*/ 	.byte	0x02, 0x4a
	.zero		1
	.zero		1


	//----- nvinfo : EIATTR_EXIT_INSTR_OFFSETS
	.align		4
        /*0048*/ 	.byte	0x04, 0x1c
        /*004a*/ 	.short	(.L_15 - .L_14)


	//   ....[0]....
.L_14:
        /*004c*/ 	.word	0x00000070


	//   ....[1]....
        /*0050*/ 	.word	0x000000f0


	//----- nvinfo : EIATTR_CBANK_PARAM_SIZE
	.align		4
.L_15:
        /*0054*/ 	.byte	0x03, 0x19
        /*0056*/ 	.short	0x0014


	//----- nvinfo : EIATTR_PARAM_CBANK
	.align		4
        /*0058*/ 	.byte	0x04, 0x0a
        /*005a*/ 	.short	(.L_17 - .L_16)
	.align		4
.L_16:
        /*005c*/ 	.word	index@(.nv.constant0._Z10copyKernelPKdPdi)
        /*0060*/ 	.short	0x0380
        /*0062*/ 	.short	0x0014


	//----- nvinfo : EIATTR_SW_WAR
	.align		4
.L_17:
        /*0064*/ 	.byte	0x04, 0x36
        /*0066*/ 	.short	(.L_19 - .L_18)
.L_18:
        /*0068*/ 	.word	0x00000008
.L_19:


//--------------------- .nv.callgraph             --------------------------
	.section	.nv.callgraph,"",@"SHT_CUDA_CALLGRAPH"
	.align	4
	.sectionentsize	8
	.align		4
        /*0000*/ 	.word	0x00000000
	.align		4
        /*0004*/ 	.word	0xffffffff
	.align		4
        /*0008*/ 	.word	0x00000000
	.align		4
        /*000c*/ 	.word	0xfffffffe
	.align		4
        /*0010*/ 	.word	0x00000000
	.align		4
        /*0014*/ 	.word	0xfffffffd
	.align		4
        /*0018*/ 	.word	0x00000000
	.align		4
        /*001c*/ 	.word	0xfffffffc


//--------------------- .text._Z10copyKernelPKdPdi --------------------------
	.section	.text._Z10copyKernelPKdPdi,"ax",@progbits
	.align	128
        .global         _Z10copyKernelPKdPdi
        .type           _Z10copyKernelPKdPdi,@function
        .size           _Z10copyKernelPKdPdi,(.L_x_1 - _Z10copyKernelPKdPdi)
        .other          _Z10copyKernelPKdPdi,@"STO_CUDA_ENTRY STV_DEFAULT"
_Z10copyKernelPKdPdi:
.text._Z10copyKernelPKdPdi:
[----:B------:R-:W-:Y:S01]  /*0000*/  LDC R1, c[0x0][0x37c] ;  /* 0x0000df00ff017b82 */ /* 0x000fe20000000800 */
[----:B------:R-:W0:Y:S07]  /*0010*/  S2R R7, SR_TID.X ;  /* 0x0000000000077919 */ /* 0x000e2e0000002100 */
[----:B------:R-:W0:Y:S01]  /*0020*/  S2UR UR4, SR_CTAID.X ;  /* 0x00000000000479c3 */ /* 0x000e220000002500 */
[----:B------:R-:W1:Y:S07]  /*0030*/  LDCU UR5, c[0x0][0x390] ;  /* 0x00007200ff0577ac */ /* 0x000e6e0008000800 */
[----:B------:R-:W0:Y:S02]  /*0040*/  LDC R0, c[0x0][0x360] ;  /* 0x0000d800ff007b82 */ /* 0x000e240000000800 */
[----:B0-----:R-:W-:-:S05]  /*0050*/  IMAD R7, R0, UR4, R7 ;  /* 0x0000000400077c24 */ /* 0x001fca000f8e0207 */
[----:B-1----:R-:W-:-:S13]  /*0060*/  ISETP.GE.AND P0, PT, R7, UR5, PT ;  /* 0x0000000507007c0c */ /* 0x002fda000bf06270 */
[----:B------:R-:W-:Y:S05]  /*0070*/  @P0 EXIT ;  /* 0x000000000000094d */ /* 0x000fea0003800000 */
[----:B------:R-:W0:Y:S01]  /*0080*/  LDC.64 R2, c[0x0][0x380] ;  /* 0x0000e000ff027b82 */ /* 0x000e220000000a00 */
[----:B------:R-:W1:Y:S07]  /*0090*/  LDCU.64 UR4, c[0x0][0x358] ;  /* 0x00006b00ff0477ac */ /* 0x000e6e0008000a00 */
[----:B------:R-:W2:Y:S01]  /*00a0*/  LDC.64 R4, c[0x0][0x388] ;  /* 0x0000e200ff047b82 */ /* 0x000ea20000000a00 */
[----:B0-----:R-:W-:-:S06]  /*00b0*/  IMAD.WIDE R2, R7, 0x8, R2 ;  /* 0x0000000807027825 */ /* 0x001fcc00078e0202 */
[----:B-1----:R-:W3:Y:S01]  /*00c0*/  LDG.E.64.CONSTANT R2, desc[UR4][R2.64] ;  /* 0x0000000402027981 */ /* 0x002ee2000c1e9b00 */
[----:B--2---:R-:W-:-:S05]  /*00d0*/  IMAD.WIDE R4, R7, 0x8, R4 ;  /* 0x0000000807047825 */ /* 0x004fca00078e0204 */
[----:B---3--:R-:W-:Y:S01]  /*00e0*/  STG.E.64 desc[UR4][R4.64], R2 ;  /* 0x0000000204007986 */ /* 0x008fe2000c101b04 */
[----:B------:R-:W-:Y:S05]  /*00f0*/  EXIT ;  /* 0x000000000000794d */ /* 0x000fea0003800000 */
.L_x_0:
[----:B------:R-:W-:-:S00]  /*0100*/  BRA `(.L_x_0) ;  /* 0xfffffffc00fc7947 */ /* 0x000fc0000383ffff */
[----:B------:R-:W-:-:S00]  /*0110*/  NOP ;  /* 0x0000000000007918 */ /* 0x000fc00000000000 */
        /* <DEDUP_REMOVED lines=14> */
.L_x_1:


//--------------------- .nv.shared.reserved.0     --------------------------
	.section	.nv.shared.reserved.0,"aw",@nobits
	.weak		__nv_reservedSMEM_offset_0_alias
	.size		__nv_reservedSMEM_offset_0_alias, 0, 64
	.other		__nv_reservedSMEM_offset_0_alias,@"STO_CUDA_RESERVED_SHARED STV_DEFAULT"
__nv_reservedSMEM_offset_0_alias:
	.zero		0
	.zero		64


//--------------------- .nv.constant0._Z10copyKernelPKdPdi --------------------------
	.section	.nv.constant0._Z10copyKernelPKdPdi,"a",@progbits
	.sectionflags	@""
	.align	4
.nv.constant0._Z10copyKernelPKdPdi:
	.zero		916


//--------------------- SYMBOLS --------------------------

	.type		.nv.reservedSmem.offset0,@object
	.size		.nv.reservedSmem.offset0,0x4
